//
// Generated by NVIDIA NVVM Compiler
//
// Compiler Build ID: CL-36424714
// Cuda compilation tools, release 13.0, V13.0.88
// Based on NVVM 20.0.0
//

.version 9.0
.target sm_100
.address_size 64

	// .globl	_Z21extrapolateVelocitiesPKfPK6float2S0_S0_PfS4_

.visible .entry _Z21extrapolateVelocitiesPKfPK6float2S0_S0_PfS4_(
	.param .u64 .ptr .align 1 _Z21extrapolateVelocitiesPKfPK6float2S0_S0_PfS4__param_0,
	.param .u64 .ptr .align 1 _Z21extrapolateVelocitiesPKfPK6float2S0_S0_PfS4__param_1,
	.param .u64 .ptr .align 1 _Z21extrapolateVelocitiesPKfPK6float2S0_S0_PfS4__param_2,
	.param .u64 .ptr .align 1 _Z21extrapolateVelocitiesPKfPK6float2S0_S0_PfS4__param_3,
	.param .u64 .ptr .align 1 _Z21extrapolateVelocitiesPKfPK6float2S0_S0_PfS4__param_4,
	.param .u64 .ptr .align 1 _Z21extrapolateVelocitiesPKfPK6float2S0_S0_PfS4__param_5
)
{


	ret;

}


// ===== COMPILED SASS (sm_100) =====

	.target	sm_100

	.elftype	@"ET_EXEC"


//--------------------- .note.nv.tkinfo           --------------------------
	.section	.note.nv.tkinfo,"",@"SHT_NOTE"
	.sectionflags	@"SHF_NOTE_NV_TKINFO"
	.tkinfo
        /*0018*/ 	.word	0x00000002
        /*0030*/ 	.string	""
        /*0030*/ 	.string	"ptxas"
        /*0030*/ 	.string	"Cuda compilation tools, release 13.0, V13.0.88"
        /*0030*/ 	.string	"Build cuda_13.0.r13.0/compiler.36424714_0"
        /*0030*/ 	.string	"-arch sm_100 -m 64 "



//--------------------- .note.nv.cuinfo           --------------------------
	.section	.note.nv.cuinfo,"",@"SHT_NOTE"
	.sectionflags	@"SHF_NOTE_NV_CUINFO"
        /*0018*/ 	.short	0x0002
        /*001a*/ 	.short	0x0064
        /*001c*/ 	.short	0x0082
	.zero		2


//--------------------- .nv.info                  --------------------------
	.section	.nv.info,"",@"SHT_CUDA_INFO"
	.align	4


	//----- nvinfo : EIATTR_REGCOUNT
	.align		4
        /*0000*/ 	.byte	0x04, 0x2f
        /*0002*/ 	.short	(.L_1 - .L_0)
	.align		4
.L_0:
        /*0004*/ 	.word	index@(_Z21extrapolateVelocitiesPKfPK6float2S0_S0_PfS4_)
        /*0008*/ 	.word	0x00000004


	//----- nvinfo : EIATTR_FRAME_SIZE
	.align		4
.L_1:
        /*000c*/ 	.byte	0x04, 0x11
        /*000e*/ 	.short	(.L_3 - .L_2)
	.align		4
.L_2:
        /*0010*/ 	.word	index@(_Z21extrapolateVelocitiesPKfPK6float2S0_S0_PfS4_)
        /*0014*/ 	.word	0x00000000


	//----- nvinfo : EIATTR_MIN_STACK_SIZE
	.align		4
.L_3:
        /*0018*/ 	.byte	0x04, 0x12
        /*001a*/ 	.short	(.L_5 - .L_4)
	.align		4
.L_4:
        /*001c*/ 	.word	index@(_Z21extrapolateVelocitiesPKfPK6float2S0_S0_PfS4_)
        /*0020*/ 	.word	0x00000000
.L_5:


//--------------------- .nv.compat                --------------------------
	.section	.nv.compat,"",@"SHT_CUDA_COMPAT_INFO"
	.align	4
        /*0000*/ 	.byte	0x02, 0x09, 0x00, 0x00, 0x02, 0x02, 0x01, 0x00, 0x02, 0x05, 0x05, 0x00, 0x03, 0x07, 0x01, 0x01
        /*0010*/ 	.byte	0x02, 0x03, 0x00, 0x00, 0x02, 0x06, 0x01, 0x00, 0x04, 0x0b, 0x08, 0x00, 0x09, 0x00, 0x00, 0x00
        /*0020*/ 	.byte	0x00, 0x00, 0x00, 0x00


//--------------------- .nv.info._Z21extrapolateVelocitiesPKfPK6float2S0_S0_PfS4_ --------------------------
	.section	.nv.info._Z21extrapolateVelocitiesPKfPK6float2S0_S0_PfS4_,"",@"SHT_CUDA_INFO"
	.sectionflags	@""
	.align	4


	//----- nvinfo : EIATTR_CUDA_API_VERSION
	.align		4
        /*0000*/ 	.byte	0x04, 0x37
        /*0002*/ 	.short	(.L_7 - .L_6)
.L_6:
        /*0004*/ 	.word	0x00000082


	//----- nvinfo : EIATTR_KPARAM_INFO
	.align		4
.L_7:
        /*0008*/ 	.byte	0x04, 0x17
        /*000a*/ 	.short	(.L_9 - .L_8)
.L_8:
        /*000c*/ 	.word	0x00000000
        /*0010*/ 	.short	0x0005
        /*0012*/ 	.short	0x0028
        /*0014*/ 	.byte	0x00, 0xf5, 0x21, 0x00


	//----- nvinfo : EIATTR_KPARAM_INFO
	.align		4
.L_9:
        /*0018*/ 	.byte	0x04, 0x17
        /*001a*/ 	.short	(.L_11 - .L_10)
.L_10:
        /*001c*/ 	.word	0x00000000
        /*0020*/ 	.short	0x0004
        /*0022*/ 	.short	0x0020
        /*0024*/ 	.byte	0x00, 0xf5, 0x21, 0x00


	//----- nvinfo : EIATTR_KPARAM_INFO
	.align		4
.L_11:
        /*0028*/ 	.byte	0x04, 0x17
        /*002a*/ 	.short	(.L_13 - .L_12)
.L_12:
        /*002c*/ 	.word	0x00000000
        /*0030*/ 	.short	0x0003
        /*0032*/ 	.short	0x0018
        /*0034*/ 	.byte	0x00, 0xf5, 0x21, 0x00


	//----- nvinfo : EIATTR_KPARAM_INFO
	.align		4
.L_13:
        /*0038*/ 	.byte	0x04, 0x17
        /*003a*/ 	.short	(.L_15 - .L_14)
.L_14:
        /*003c*/ 	.word	0x00000000
        /*0040*/ 	.short	0x0002
        /*0042*/ 	.short	0x0010
        /*0044*/ 	.byte	0x00, 0xf5, 0x21, 0x00


	//----- nvinfo : EIATTR_KPARAM_INFO
	.align		4
.L_15:
        /*0048*/ 	.byte	0x04, 0x17
        /*004a*/ 	.short	(.L_17 - .L_16)
.L_16:
        /*004c*/ 	.word	0x00000000
        /*0050*/ 	.short	0x0001
        /*0052*/ 	.short	0x0008
        /*0054*/ 	.byte	0x00, 0xf5, 0x21, 0x00


	//----- nvinfo : EIATTR_KPARAM_INFO
	.align		4
.L_17:
        /*0058*/ 	.byte	0x04, 0x17
        /*005a*/ 	.short	(.L_19 - .L_18)
.L_18:
        /*005c*/ 	.word	0x00000000
        /*0060*/ 	.short	0x0000
        /*0062*/ 	.short	0x0000
        /*0064*/ 	.byte	0x00, 0xf5, 0x21, 0x00


	//----- nvinfo : EIATTR_SPARSE_MMA_MASK
	.align		4
.L_19:
        /*0068*/ 	.byte	0x03, 0x50
        /*006a*/ 	.short	0x0000


	//----- nvinfo : EIATTR_MAXREG_COUNT
	.align		4
        /*006c*/ 	.byte	0x03, 0x1b
        /*006e*/ 	.short	0x00ff


	//----- nvinfo : EIATTR_MERCURY_ISA_VERSION
	.align		4
        /*0070*/ 	.byte	0x03, 0x5f
        /*0072*/ 	.short	0x0101


	//----- nvinfo : EIATTR_VRC_CTA_INIT_COUNT
	.align		4
        /*0074*/ 	.byte	0x02, 0x4a
	.zero		1
	.zero		1


	//----- nvinfo : EIATTR_EXIT_INSTR_OFFSETS
	.align		4
        /*0078*/ 	.byte	0x04, 0x1c
        /*007a*/ 	.short	(.L_21 - .L_20)


	//   ....[0]....
.L_20:
        /*007c*/ 	.word	0x00000010


	//----- nvinfo : EIATTR_CBANK_PARAM_SIZE
	.align		4
.L_21:
        /*0080*/ 	.byte	0x03, 0x19
        /*0082*/ 	.short	0x0030


	//----- nvinfo : EIATTR_PARAM_CBANK
	.align		4
        /*0084*/ 	.byte	0x04, 0x0a
        /*0086*/ 	.short	(.L_23 - .L_22)
	.align		4
.L_22:
        /*0088*/ 	.word	index@(.nv.constant0._Z21extrapolateVelocitiesPKfPK6float2S0_S0_PfS4_)
        /*008c*/ 	.short	0x0380
        /*008e*/ 	.short	0x0030


	//----- nvinfo : EIATTR_SW_WAR
	.align		4
.L_23:
        /*0090*/ 	.byte	0x04, 0x36
        /*0092*/ 	.short	(.L_25 - .L_24)
.L_24:
        /*0094*/ 	.word	0x00000008
.L_25:


//--------------------- .nv.callgraph             --------------------------
	.section	.nv.callgraph,"",@"SHT_CUDA_CALLGRAPH"
	.align	4
	.sectionentsize	8
	.align		4
        /*0000*/ 	.word	0x00000000
	.align		4
        /*0004*/ 	.word	0xffffffff
	.align		4
        /*0008*/ 	.word	0x00000000
	.align		4
        /*000c*/ 	.word	0xfffffffe
	.align		4
        /*0010*/ 	.word	0x00000000
	.align		4
        /*0014*/ 	.word	0xfffffffd
	.align		4
        /*0018*/ 	.word	0x00000000
	.align		4
        /*001c*/ 	.word	0xfffffffc


//--------------------- .text._Z21extrapolateVelocitiesPKfPK6float2S0_S0_PfS4_ --------------------------
	.section	.text._Z21extrapolateVelocitiesPKfPK6float2S0_S0_PfS4_,"ax",@progbits
	.align	128
        .global         _Z21extrapolateVelocitiesPKfPK6float2S0_S0_PfS4_
        .type           _Z21extrapolateVelocitiesPKfPK6float2S0_S0_PfS4_,@function
        .size           _Z21extrapolateVelocitiesPKfPK6float2S0_S0_PfS4_,(.L_x_1 - _Z21extrapolateVelocitiesPKfPK6float2S0_S0_PfS4_)
        .other          _Z21extrapolateVelocitiesPKfPK6float2S0_S0_PfS4_,@"STO_CUDA_ENTRY STV_DEFAULT"
_Z21extrapolateVelocitiesPKfPK6float2S0_S0_PfS4_:
.text._Z21extrapolateVelocitiesPKfPK6float2S0_S0_PfS4_:
[----:B------:R-:W-:Y:S01]  /*0000*/  LDC R1, c[0x0][0x37c] ;  /* 0x0000df00ff017b82 */ /* 0x000fe20000000800 */
[----:B------:R-:W-:Y:S05]  /*0010*/  EXIT ;  /* 0x000000000000794d */ /* 0x000fea0003800000 */
.L_x_0:
[----:B------:R-:W-:-:S00]  /*0020*/  BRA `(.L_x_0) ;  /* 0xfffffffc00fc7947 */ /* 0x000fc0000383ffff */
[----:B------:R-:W-:-:S00]  /*0030*/  NOP ;  /* 0x0000000000007918 */ /* 0x000fc00000000000 */
        /* <DEDUP_REMOVED lines=12> */
.L_x_1:


//--------------------- .nv.shared.reserved.0     --------------------------
	.section	.nv.shared.reserved.0,"aw",@nobits
	.weak		__nv_reservedSMEM_offset_0_alias
	.size		__nv_reservedSMEM_offset_0_alias, 0, 64
	.other		__nv_reservedSMEM_offset_0_alias,@"STO_CUDA_RESERVED_SHARED STV_DEFAULT"
__nv_reservedSMEM_offset_0_alias:
	.zero		0
	.zero		64


//--------------------- .nv.constant0._Z21extrapolateVelocitiesPKfPK6float2S0_S0_PfS4_ --------------------------
	.section	.nv.constant0._Z21extrapolateVelocitiesPKfPK6float2S0_S0_PfS4_,"a",@progbits
	.sectionflags	@""
	.align	4
.nv.constant0._Z21extrapolateVelocitiesPKfPK6float2S0_S0_PfS4_:
	.zero		944


//--------------------- SYMBOLS --------------------------

	.type		.nv.reservedSmem.offset0,@object
	.size		.nv.reservedSmem.offset0,0x4
